//
// Generated by NVIDIA NVVM Compiler
//
// Compiler Build ID: CL-36424714
// Cuda compilation tools, release 13.0, V13.0.88
// Based on NVVM 20.0.0
//

.version 9.0
.target sm_100
.address_size 64

	// .globl	_Z5vinitiPff

.visible .entry _Z5vinitiPff(
	.param .u32 _Z5vinitiPff_param_0,
	.param .u64 .ptr .align 1 _Z5vinitiPff_param_1,
	.param .f32 _Z5vinitiPff_param_2
)
{
	.reg .pred 	%p<2>;
	.reg .b32 	%r<7>;
	.reg .b64 	%rd<5>;

	ld.param.u32 	%r2, [_Z5vinitiPff_param_0];
	ld.param.u64 	%rd1, [_Z5vinitiPff_param_1];
	mov.u32 	%r3, %tid.x;
	mov.u32 	%r4, %ctaid.x;
	mov.u32 	%r5, %ntid.x;
	mad.lo.s32 	%r1, %r4, %r5, %r3;
	setp.ge.s32 	%p1, %r1, %r2;
	@%p1 bra 	$L__BB0_2;
	cvta.to.global.u64 	%rd2, %rd1;
	mul.wide.s32 	%rd3, %r1, 4;
	add.s64 	%rd4, %rd2, %rd3;
	mov.b32 	%r6, 1065353216;
	st.global.u32 	[%rd4], %r6;
$L__BB0_2:
	ret;

}
	// .globl	_Z4yaxbiPfS_i
.visible .entry _Z4yaxbiPfS_i(
	.param .u32 _Z4yaxbiPfS_i_param_0,
	.param .u64 .ptr .align 1 _Z4yaxbiPfS_i_param_1,
	.param .u64 .ptr .align 1 _Z4yaxbiPfS_i_param_2,
	.param .u32 _Z4yaxbiPfS_i_param_3
)
{
	.reg .pred 	%p<2>;
	.reg .b32 	%r<7>;
	.reg .b32 	%f<4>;
	.reg .b64 	%rd<8>;

	ld.param.u32 	%r3, [_Z4yaxbiPfS_i_param_0];
	ld.param.u64 	%rd1, [_Z4yaxbiPfS_i_param_1];
	ld.param.u64 	%rd2, [_Z4yaxbiPfS_i_param_2];
	ld.param.u32 	%r2, [_Z4yaxbiPfS_i_param_3];
	mov.u32 	%r4, %tid.x;
	mov.u32 	%r5, %ctaid.x;
	mov.u32 	%r6, %ntid.x;
	mad.lo.s32 	%r1, %r5, %r6, %r4;
	setp.ge.s32 	%p1, %r1, %r3;
	@%p1 bra 	$L__BB1_2;
	cvta.to.global.u64 	%rd3, %rd1;
	cvta.to.global.u64 	%rd4, %rd2;
	cvt.rn.f32.s32 	%f1, %r2;
	mul.wide.s32 	%rd5, %r1, 4;
	add.s64 	%rd6, %rd3, %rd5;
	ld.global.f32 	%f2, [%rd6];
	mul.f32 	%f3, %f2, %f1;
	add.s64 	%rd7, %rd4, %rd5;
	st.global.f32 	[%rd7], %f3;
$L__BB1_2:
	ret;

}
	// .globl	_Z5yaxbxiPfS_S_
.visible .entry _Z5yaxbxiPfS_S_(
	.param .u32 _Z5yaxbxiPfS_S__param_0,
	.param .u64 .ptr .align 1 _Z5yaxbxiPfS_S__param_1,
	.param .u64 .ptr .align 1 _Z5yaxbxiPfS_S__param_2,
	.param .u64 .ptr .align 1 _Z5yaxbxiPfS_S__param_3
)
{
	.reg .pred 	%p<2>;
	.reg .b32 	%r<6>;
	.reg .b32 	%f<4>;
	.reg .b64 	%rd<11>;

	ld.param.u32 	%r2, [_Z5yaxbxiPfS_S__param_0];
	ld.param.u64 	%rd1, [_Z5yaxbxiPfS_S__param_1];
	ld.param.u64 	%rd2, [_Z5yaxbxiPfS_S__param_2];
	ld.param.u64 	%rd3, [_Z5yaxbxiPfS_S__param_3];
	mov.u32 	%r3, %tid.x;
	mov.u32 	%r4, %ctaid.x;
	mov.u32 	%r5, %ntid.x;
	mad.lo.s32 	%r1, %r4, %r5, %r3;
	setp.ge.s32 	%p1, %r1, %r2;
	@%p1 bra 	$L__BB2_2;
	cvta.to.global.u64 	%rd4, %rd2;
	cvta.to.global.u64 	%rd5, %rd1;
	cvta.to.global.u64 	%rd6, %rd3;
	mul.wide.s32 	%rd7, %r1, 4;
	add.s64 	%rd8, %rd4, %rd7;
	ld.global.f32 	%f1, [%rd8];
	add.s64 	%rd9, %rd5, %rd7;
	ld.global.f32 	%f2, [%rd9];
	mul.f32 	%f3, %f1, %f2;
	add.s64 	%rd10, %rd6, %rd7;
	st.global.f32 	[%rd10], %f3;
$L__BB2_2:
	ret;

}
	// .globl	_Z5yambxiPfS_S_
.visible .entry _Z5yambxiPfS_S_(
	.param .u32 _Z5yambxiPfS_S__param_0,
	.param .u64 .ptr .align 1 _Z5yambxiPfS_S__param_1,
	.param .u64 .ptr .align 1 _Z5yambxiPfS_S__param_2,
	.param .u64 .ptr .align 1 _Z5yambxiPfS_S__param_3
)
{
	.reg .pred 	%p<2>;
	.reg .b32 	%r<8>;
	.reg .b32 	%f<4>;
	.reg .b64 	%rd<12>;

	ld.param.u32 	%r2, [_Z5yambxiPfS_S__param_0];
	ld.param.u64 	%rd1, [_Z5yambxiPfS_S__param_1];
	ld.param.u64 	%rd2, [_Z5yambxiPfS_S__param_2];
	ld.param.u64 	%rd3, [_Z5yambxiPfS_S__param_3];
	mov.u32 	%r3, %tid.x;
	mov.u32 	%r4, %ctaid.x;
	mov.u32 	%r5, %ntid.x;
	mad.lo.s32 	%r1, %r4, %r5, %r3;
	mul.lo.s32 	%r6, %r2, %r2;
	setp.ge.s32 	%p1, %r1, %r6;
	@%p1 bra 	$L__BB3_2;
	cvta.to.global.u64 	%rd4, %rd1;
	cvta.to.global.u64 	%rd5, %rd2;
	cvta.to.global.u64 	%rd6, %rd3;
	mul.wide.s32 	%rd7, %r1, 4;
	add.s64 	%rd8, %rd4, %rd7;
	ld.global.f32 	%f1, [%rd8];
	div.s32 	%r7, %r1, %r2;
	mul.wide.s32 	%rd9, %r7, 4;
	add.s64 	%rd10, %rd5, %rd9;
	ld.global.f32 	%f2, [%rd10];
	mul.f32 	%f3, %f1, %f2;
	add.s64 	%rd11, %rd6, %rd7;
	st.global.f32 	[%rd11], %f3;
$L__BB3_2:
	ret;

}
	// .globl	_Z6yambxtiPfS_S_
.visible .entry _Z6yambxtiPfS_S_(
	.param .u32 _Z6yambxtiPfS_S__param_0,
	.param .u64 .ptr .align 1 _Z6yambxtiPfS_S__param_1,
	.param .u64 .ptr .align 1 _Z6yambxtiPfS_S__param_2,
	.param .u64 .ptr .align 1 _Z6yambxtiPfS_S__param_3
)
{
	.reg .pred 	%p<2>;
	.reg .b32 	%r<8>;
	.reg .b32 	%f<4>;
	.reg .b64 	%rd<12>;

	ld.param.u32 	%r2, [_Z6yambxtiPfS_S__param_0];
	ld.param.u64 	%rd1, [_Z6yambxtiPfS_S__param_1];
	ld.param.u64 	%rd2, [_Z6yambxtiPfS_S__param_2];
	ld.param.u64 	%rd3, [_Z6yambxtiPfS_S__param_3];
	mov.u32 	%r3, %tid.x;
	mov.u32 	%r4, %ctaid.x;
	mov.u32 	%r5, %ntid.x;
	mad.lo.s32 	%r1, %r4, %r5, %r3;
	mul.lo.s32 	%r6, %r2, %r2;
	setp.ge.s32 	%p1, %r1, %r6;
	@%p1 bra 	$L__BB4_2;
	cvta.to.global.u64 	%rd4, %rd1;
	cvta.to.global.u64 	%rd5, %rd2;
	cvta.to.global.u64 	%rd6, %rd3;
	mul.wide.s32 	%rd7, %r1, 4;
	add.s64 	%rd8, %rd4, %rd7;
	ld.global.f32 	%f1, [%rd8];
	rem.s32 	%r7, %r1, %r2;
	mul.wide.s32 	%rd9, %r7, 4;
	add.s64 	%rd10, %rd5, %rd9;
	ld.global.f32 	%f2, [%rd10];
	mul.f32 	%f3, %f1, %f2;
	add.s64 	%rd11, %rd6, %rd7;
	st.global.f32 	[%rd11], %f3;
$L__BB4_2:
	ret;

}
	// .globl	_Z3r1siPfS_
.visible .entry _Z3r1siPfS_(
	.param .u32 _Z3r1siPfS__param_0,
	.param .u64 .ptr .align 1 _Z3r1siPfS__param_1,
	.param .u64 .ptr .align 1 _Z3r1siPfS__param_2
)
{
	.reg .pred 	%p<2>;
	.reg .b32 	%r<7>;
	.reg .b32 	%f<6>;
	.reg .b64 	%rd<8>;
	.reg .b64 	%fd<3>;

	ld.param.u32 	%r2, [_Z3r1siPfS__param_0];
	ld.param.u64 	%rd1, [_Z3r1siPfS__param_1];
	ld.param.u64 	%rd2, [_Z3r1siPfS__param_2];
	mov.u32 	%r3, %tid.x;
	mov.u32 	%r4, %ctaid.x;
	mov.u32 	%r5, %ntid.x;
	mad.lo.s32 	%r1, %r4, %r5, %r3;
	mul.lo.s32 	%r6, %r2, %r2;
	setp.ge.s32 	%p1, %r1, %r6;
	@%p1 bra 	$L__BB5_2;
	cvta.to.global.u64 	%rd3, %rd1;
	cvta.to.global.u64 	%rd4, %rd2;
	mul.wide.s32 	%rd5, %r1, 4;
	add.s64 	%rd6, %rd3, %rd5;
	ld.global.f32 	%f1, [%rd6];
	add.f32 	%f2, %f1, 0fBF800000;
	mul.f32 	%f3, %f2, 0f3F000000;
	cvt.f64.f32 	%fd1, %f3;
	add.f64 	%fd2, %fd1, 0dBF847AE147AE147B;
	cvt.rn.f32.f64 	%f4, %fd2;
	cvt.rpi.f32.f32 	%f5, %f4;
	add.s64 	%rd7, %rd4, %rd5;
	st.global.f32 	[%rd7], %f5;
$L__BB5_2:
	ret;

}
	// .globl	_Z20initial_balance_passifPfS_
.visible .entry _Z20initial_balance_passifPfS_(
	.param .u32 _Z20initial_balance_passifPfS__param_0,
	.param .f32 _Z20initial_balance_passifPfS__param_1,
	.param .u64 .ptr .align 1 _Z20initial_balance_passifPfS__param_2,
	.param .u64 .ptr .align 1 _Z20initial_balance_passifPfS__param_3
)
{
	.reg .pred 	%p<3>;
	.reg .b32 	%r<8>;
	.reg .b32 	%f<3>;
	.reg .b64 	%rd<11>;

	ld.param.u32 	%r2, [_Z20initial_balance_passifPfS__param_0];
	ld.param.f32 	%f1, [_Z20initial_balance_passifPfS__param_1];
	ld.param.u64 	%rd2, [_Z20initial_balance_passifPfS__param_2];
	ld.param.u64 	%rd3, [_Z20initial_balance_passifPfS__param_3];
	cvta.to.global.u64 	%rd1, %rd3;
	mov.u32 	%r3, %tid.x;
	mov.u32 	%r4, %ctaid.x;
	mov.u32 	%r5, %ntid.x;
	mad.lo.s32 	%r1, %r4, %r5, %r3;
	setp.ge.s32 	%p1, %r1, %r2;
	@%p1 bra 	$L__BB6_4;
	cvta.to.global.u64 	%rd4, %rd2;
	mul.wide.s32 	%rd5, %r1, 4;
	add.s64 	%rd6, %rd4, %rd5;
	ld.global.f32 	%f2, [%rd6];
	setp.geu.f32 	%p2, %f2, %f1;
	@%p2 bra 	$L__BB6_3;
	add.s64 	%rd10, %rd1, %rd5;
	mov.b32 	%r7, -1082130432;
	st.global.u32 	[%rd10], %r7;
	bra.uni 	$L__BB6_4;
$L__BB6_3:
	add.s64 	%rd8, %rd1, %rd5;
	mov.b32 	%r6, 1065353216;
	st.global.u32 	[%rd8], %r6;
$L__BB6_4:
	ret;

}
	// .globl	_Z4movePfS_iS_
.visible .entry _Z4movePfS_iS_(
	.param .u64 .ptr .align 1 _Z4movePfS_iS__param_0,
	.param .u64 .ptr .align 1 _Z4movePfS_iS__param_1,
	.param .u32 _Z4movePfS_iS__param_2,
	.param .u64 .ptr .align 1 _Z4movePfS_iS__param_3
)
{
	.reg .b32 	%r<4>;
	.reg .b64 	%rd<7>;

	ld.param.u64 	%rd1, [_Z4movePfS_iS__param_0];
	ld.param.u64 	%rd2, [_Z4movePfS_iS__param_1];
	ld.param.u32 	%r1, [_Z4movePfS_iS__param_2];
	cvta.to.global.u64 	%rd3, %rd2;
	cvta.to.global.u64 	%rd4, %rd1;
	mov.b32 	%r2, -1082130432;
	st.global.u32 	[%rd4+4], %r2;
	mul.wide.s32 	%rd5, %r1, 4;
	add.s64 	%rd6, %rd3, %rd5;
	mov.b32 	%r3, -915135488;
	st.global.u32 	[%rd6], %r3;
	ret;

}


// ===== COMPILED SASS (sm_100) =====

	.target	sm_100

	.elftype	@"ET_EXEC"


//--------------------- .note.nv.tkinfo           --------------------------
	.section	.note.nv.tkinfo,"",@"SHT_NOTE"
	.sectionflags	@"SHF_NOTE_NV_TKINFO"
	.tkinfo
        /*0018*/ 	.word	0x00000002
        /*0030*/ 	.string	""
        /*0030*/ 	.string	"ptxas"
        /*0030*/ 	.string	"Cuda compilation tools, release 13.0, V13.0.88"
        /*0030*/ 	.string	"Build cuda_13.0.r13.0/compiler.36424714_0"
        /*0030*/ 	.string	"-arch sm_100 -m 64 "



//--------------------- .note.nv.cuinfo           --------------------------
	.section	.note.nv.cuinfo,"",@"SHT_NOTE"
	.sectionflags	@"SHF_NOTE_NV_CUINFO"
        /*0018*/ 	.short	0x0002
        /*001a*/ 	.short	0x0064
        /*001c*/ 	.short	0x0082
	.zero		2


//--------------------- .nv.info                  --------------------------
	.section	.nv.info,"",@"SHT_CUDA_INFO"
	.align	4


	//----- nvinfo : EIATTR_REGCOUNT
	.align		4
        /*0000*/ 	.byte	0x04, 0x2f
        /*0002*/ 	.short	(.L_1 - .L_0)
	.align		4
.L_0:
        /*0004*/ 	.word	index@(_Z5vinitiPff)
        /*0008*/ 	.word	0x0000000a


	//----- nvinfo : EIATTR_FRAME_SIZE
	.align		4
.L_1:
        /*000c*/ 	.byte	0x04, 0x11
        /*000e*/ 	.short	(.L_3 - .L_2)
	.align		4
.L_2:
        /*0010*/ 	.word	index@(_Z5vinitiPff)
        /*0014*/ 	.word	0x00000000


	//----- nvinfo : EIATTR_REGCOUNT
	.align		4
.L_3:
        /*0018*/ 	.byte	0x04, 0x2f
        /*001a*/ 	.short	(.L_5 - .L_4)
	.align		4
.L_4:
        /*001c*/ 	.word	index@(_Z4yaxbiPfS_i)
        /*0020*/ 	.word	0x0000000a


	//----- nvinfo : EIATTR_FRAME_SIZE
	.align		4
.L_5:
        /*0024*/ 	.byte	0x04, 0x11
        /*0026*/ 	.short	(.L_7 - .L_6)
	.align		4
.L_6:
        /*0028*/ 	.word	index@(_Z4yaxbiPfS_i)
        /*002c*/ 	.word	0x00000000


	//----- nvinfo : EIATTR_REGCOUNT
	.align		4
.L_7:
        /*0030*/ 	.byte	0x04, 0x2f
        /*0032*/ 	.short	(.L_9 - .L_8)
	.align		4
.L_8:
        /*0034*/ 	.word	index@(_Z5yaxbxiPfS_S_)
        /*0038*/ 	.word	0x0000000c


	//----- nvinfo : EIATTR_FRAME_SIZE
	.align		4
.L_9:
        /*003c*/ 	.byte	0x04, 0x11
        /*003e*/ 	.short	(.L_11 - .L_10)
	.align		4
.L_10:
        /*0040*/ 	.word	index@(_Z5yaxbxiPfS_S_)
        /*0044*/ 	.word	0x00000000


	//----- nvinfo : EIATTR_REGCOUNT
	.align		4
.L_11:
        /*0048*/ 	.byte	0x04, 0x2f
        /*004a*/ 	.short	(.L_13 - .L_12)
	.align		4
.L_12:
        /*004c*/ 	.word	index@(_Z5yambxiPfS_S_)
        /*0050*/ 	.word	0x0000000c


	//----- nvinfo : EIATTR_FRAME_SIZE
	.align		4
.L_13:
        /*0054*/ 	.byte	0x04, 0x11
        /*0056*/ 	.short	(.L_15 - .L_14)
	.align		4
.L_14:
        /*0058*/ 	.word	index@(_Z5yambxiPfS_S_)
        /*005c*/ 	.word	0x00000000


	//----- nvinfo : EIATTR_REGCOUNT
	.align		4
.L_15:
        /*0060*/ 	.byte	0x04, 0x2f
        /*0062*/ 	.short	(.L_17 - .L_16)
	.align		4
.L_16:
        /*0064*/ 	.word	index@(_Z6yambxtiPfS_S_)
        /*0068*/ 	.word	0x0000000c


	//----- nvinfo : EIATTR_FRAME_SIZE
	.align		4
.L_17:
        /*006c*/ 	.byte	0x04, 0x11
        /*006e*/ 	.short	(.L_19 - .L_18)
	.align		4
.L_18:
        /*0070*/ 	.word	index@(_Z6yambxtiPfS_S_)
        /*0074*/ 	.word	0x00000000


	//----- nvinfo : EIATTR_REGCOUNT
	.align		4
.L_19:
        /*0078*/ 	.byte	0x04, 0x2f
        /*007a*/ 	.short	(.L_21 - .L_20)
	.align		4
.L_20:
        /*007c*/ 	.word	index@(_Z3r1siPfS_)
        /*0080*/ 	.word	0x0000000e


	//----- nvinfo : EIATTR_FRAME_SIZE
	.align		4
.L_21:
        /*0084*/ 	.byte	0x04, 0x11
        /*0086*/ 	.short	(.L_23 - .L_22)
	.align		4
.L_22:
        /*0088*/ 	.word	index@(_Z3r1siPfS_)
        /*008c*/ 	.word	0x00000000


	//----- nvinfo : EIATTR_REGCOUNT
	.align		4
.L_23:
        /*0090*/ 	.byte	0x04, 0x2f
        /*0092*/ 	.short	(.L_25 - .L_24)
	.align		4
.L_24:
        /*0094*/ 	.word	index@(_Z20initial_balance_passifPfS_)
        /*0098*/ 	.word	0x0000000c


	//----- nvinfo : EIATTR_FRAME_SIZE
	.align		4
.L_25:
        /*009c*/ 	.byte	0x04, 0x11
        /*009e*/ 	.short	(.L_27 - .L_26)
	.align		4
.L_26:
        /*00a0*/ 	.word	index@(_Z20initial_balance_passifPfS_)
        /*00a4*/ 	.word	0x00000000


	//----- nvinfo : EIATTR_REGCOUNT
	.align		4
.L_27:
        /*00a8*/ 	.byte	0x04, 0x2f
        /*00aa*/ 	.short	(.L_29 - .L_28)
	.align		4
.L_28:
        /*00ac*/ 	.word	index@(_Z4movePfS_iS_)
        /*00b0*/ 	.word	0x0000000c


	//----- nvinfo : EIATTR_FRAME_SIZE
	.align		4
.L_29:
        /*00b4*/ 	.byte	0x04, 0x11
        /*00b6*/ 	.short	(.L_31 - .L_30)
	.align		4
.L_30:
        /*00b8*/ 	.word	index@(_Z4movePfS_iS_)
        /*00bc*/ 	.word	0x00000000


	//----- nvinfo : EIATTR_MIN_STACK_SIZE
	.align		4
.L_31:
        /*00c0*/ 	.byte	0x04, 0x12
        /*00c2*/ 	.short	(.L_33 - .L_32)
	.align		4
.L_32:
        /*00c4*/ 	.word	index@(_Z4movePfS_iS_)
        /*00c8*/ 	.word	0x00000000


	//----- nvinfo : EIATTR_MIN_STACK_SIZE
	.align		4
.L_33:
        /*00cc*/ 	.byte	0x04, 0x12
        /*00ce*/ 	.short	(.L_35 - .L_34)
	.align		4
.L_34:
        /*00d0*/ 	.word	index@(_Z20initial_balance_passifPfS_)
        /*00d4*/ 	.word	0x00000000


	//----- nvinfo : EIATTR_MIN_STACK_SIZE
	.align		4
.L_35:
        /*00d8*/ 	.byte	0x04, 0x12
        /*00da*/ 	.short	(.L_37 - .L_36)
	.align		4
.L_36:
        /*00dc*/ 	.word	index@(_Z3r1siPfS_)
        /*00e0*/ 	.word	0x00000000


	//----- nvinfo : EIATTR_MIN_STACK_SIZE
	.align		4
.L_37:
        /*00e4*/ 	.byte	0x04, 0x12
        /*00e6*/ 	.short	(.L_39 - .L_38)
	.align		4
.L_38:
        /*00e8*/ 	.word	index@(_Z6yambxtiPfS_S_)
        /*00ec*/ 	.word	0x00000000


	//----- nvinfo : EIATTR_MIN_STACK_SIZE
	.align		4
.L_39:
        /*00f0*/ 	.byte	0x04, 0x12
        /*00f2*/ 	.short	(.L_41 - .L_40)
	.align		4
.L_40:
        /*00f4*/ 	.word	index@(_Z5yambxiPfS_S_)
        /*00f8*/ 	.word	0x00000000


	//----- nvinfo : EIATTR_MIN_STACK_SIZE
	.align		4
.L_41:
        /*00fc*/ 	.byte	0x04, 0x12
        /*00fe*/ 	.short	(.L_43 - .L_42)
	.align		4
.L_42:
        /*0100*/ 	.word	index@(_Z5yaxbxiPfS_S_)
        /*0104*/ 	.word	0x00000000


	//----- nvinfo : EIATTR_MIN_STACK_SIZE
	.align		4
.L_43:
        /*0108*/ 	.byte	0x04, 0x12
        /*010a*/ 	.short	(.L_45 - .L_44)
	.align		4
.L_44:
        /*010c*/ 	.word	index@(_Z4yaxbiPfS_i)
        /*0110*/ 	.word	0x00000000


	//----- nvinfo : EIATTR_MIN_STACK_SIZE
	.align		4
.L_45:
        /*0114*/ 	.byte	0x04, 0x12
        /*0116*/ 	.short	(.L_47 - .L_46)
	.align		4
.L_46:
        /*0118*/ 	.word	index@(_Z5vinitiPff)
        /*011c*/ 	.word	0x00000000
.L_47:


//--------------------- .nv.compat                --------------------------
	.section	.nv.compat,"",@"SHT_CUDA_COMPAT_INFO"
	.align	4
        /*0000*/ 	.byte	0x02, 0x09, 0x00, 0x00, 0x02, 0x02, 0x01, 0x00, 0x02, 0x05, 0x05, 0x00, 0x03, 0x07, 0x01, 0x01
        /*0010*/ 	.byte	0x02, 0x03, 0x00, 0x00, 0x02, 0x06, 0x01, 0x00, 0x04, 0x0b, 0x08, 0x00, 0x01, 0x00, 0x00, 0x00
        /*0020*/ 	.byte	0x00, 0x00, 0x00, 0x00


//--------------------- .nv.info._Z4movePfS_iS_   --------------------------
	.section	.nv.info._Z4movePfS_iS_,"",@"SHT_CUDA_INFO"
	.sectionflags	@""
	.align	4


	//----- nvinfo : EIATTR_CUDA_API_VERSION
	.align		4
        /*0000*/ 	.byte	0x04, 0x37
        /*0002*/ 	.short	(.L_49 - .L_48)
.L_48:
        /*0004*/ 	.word	0x00000082


	//----- nvinfo : EIATTR_KPARAM_INFO
	.align		4
.L_49:
        /*0008*/ 	.byte	0x04, 0x17
        /*000a*/ 	.short	(.L_51 - .L_50)
.L_50:
        /*000c*/ 	.word	0x00000000
        /*0010*/ 	.short	0x0003
        /*0012*/ 	.short	0x0018
        /*0014*/ 	.byte	0x00, 0xf5, 0x21, 0x00


	//----- nvinfo : EIATTR_KPARAM_INFO
	.align		4
.L_51:
        /*0018*/ 	.byte	0x04, 0x17
        /*001a*/ 	.short	(.L_53 - .L_52)
.L_52:
        /*001c*/ 	.word	0x00000000
        /*0020*/ 	.short	0x0002
        /*0022*/ 	.short	0x0010
        /*0024*/ 	.byte	0x00, 0xf0, 0x11, 0x00


	//----- nvinfo : EIATTR_KPARAM_INFO
	.align		4
.L_53:
        /*0028*/ 	.byte	0x04, 0x17
        /*002a*/ 	.short	(.L_55 - .L_54)
.L_54:
        /*002c*/ 	.word	0x00000000
        /*0030*/ 	.short	0x0001
        /*0032*/ 	.short	0x0008
        /*0034*/ 	.byte	0x00, 0xf5, 0x21, 0x00


	//----- nvinfo : EIATTR_KPARAM_INFO
	.align		4
.L_55:
        /*0038*/ 	.byte	0x04, 0x17
        /*003a*/ 	.short	(.L_57 - .L_56)
.L_56:
        /*003c*/ 	.word	0x00000000
        /*0040*/ 	.short	0x0000
        /*0042*/ 	.short	0x0000
        /*0044*/ 	.byte	0x00, 0xf5, 0x21, 0x00


	//----- nvinfo : EIATTR_SPARSE_MMA_MASK
	.align		4
.L_57:
        /*0048*/ 	.byte	0x03, 0x50
        /*004a*/ 	.short	0x0000


	//----- nvinfo : EIATTR_MAXREG_COUNT
	.align		4
        /*004c*/ 	.byte	0x03, 0x1b
        /*004e*/ 	.short	0x00ff


	//----- nvinfo : EIATTR_MERCURY_ISA_VERSION
	.align		4
        /*0050*/ 	.byte	0x03, 0x5f
        /*0052*/ 	.short	0x0101


	//----- nvinfo : EIATTR_VRC_CTA_INIT_COUNT
	.align		4
        /*0054*/ 	.byte	0x02, 0x4a
	.zero		1
	.zero		1


	//----- nvinfo : EIATTR_EXIT_INSTR_OFFSETS
	.align		4
        /*0058*/ 	.byte	0x04, 0x1c
        /*005a*/ 	.short	(.L_59 - .L_58)


	//   ....[0]....
.L_58:
        /*005c*/ 	.word	0x000000a0


	//----- nvinfo : EIATTR_CBANK_PARAM_SIZE
	.align		4
.L_59:
        /*0060*/ 	.byte	0x03, 0x19
        /*0062*/ 	.short	0x0020


	//----- nvinfo : EIATTR_PARAM_CBANK
	.align		4
        /*0064*/ 	.byte	0x04, 0x0a
        /*0066*/ 	.short	(.L_61 - .L_60)
	.align		4
.L_60:
        /*0068*/ 	.word	index@(.nv.constant0._Z4movePfS_iS_)
        /*006c*/ 	.short	0x0380
        /*006e*/ 	.short	0x0020


	//----- nvinfo : EIATTR_SW_WAR
	.align		4
.L_61:
        /*0070*/ 	.byte	0x04, 0x36
        /*0072*/ 	.short	(.L_63 - .L_62)
.L_62:
        /*0074*/ 	.word	0x00000008
.L_63:


//--------------------- .nv.info._Z20initial_balance_passifPfS_ --------------------------
	.section	.nv.info._Z20initial_balance_passifPfS_,"",@"SHT_CUDA_INFO"
	.sectionflags	@""
	.align	4


	//----- nvinfo : EIATTR_CUDA_API_VERSION
	.align		4
        /*0000*/ 	.byte	0x04, 0x37
        /*0002*/ 	.short	(.L_65 - .L_64)
.L_64:
        /*0004*/ 	.word	0x00000082


	//----- nvinfo : EIATTR_KPARAM_INFO
	.align		4
.L_65:
        /*0008*/ 	.byte	0x04, 0x17
        /*000a*/ 	.short	(.L_67 - .L_66)
.L_66:
        /*000c*/ 	.word	0x00000000
        /*0010*/ 	.short	0x0003
        /*0012*/ 	.short	0x0010
        /*0014*/ 	.byte	0x00, 0xf5, 0x21, 0x00


	//----- nvinfo : EIATTR_KPARAM_INFO
	.align		4
.L_67:
        /*0018*/ 	.byte	0x04, 0x17
        /*001a*/ 	.short	(.L_69 - .L_68)
.L_68:
        /*001c*/ 	.word	0x00000000
        /*0020*/ 	.short	0x0002
        /*0022*/ 	.short	0x0008
        /*0024*/ 	.byte	0x00, 0xf5, 0x21, 0x00


	//----- nvinfo : EIATTR_KPARAM_INFO
	.align		4
.L_69:
        /*0028*/ 	.byte	0x04, 0x17
        /*002a*/ 	.short	(.L_71 - .L_70)
.L_70:
        /*002c*/ 	.word	0x00000000
        /*0030*/ 	.short	0x0001
        /*0032*/ 	.short	0x0004
        /*0034*/ 	.byte	0x00, 0xf0, 0x11, 0x00


	//----- nvinfo : EIATTR_KPARAM_INFO
	.align		4
.L_71:
        /*0038*/ 	.byte	0x04, 0x17
        /*003a*/ 	.short	(.L_73 - .L_72)
.L_72:
        /*003c*/ 	.word	0x00000000
        /*0040*/ 	.short	0x0000
        /*0042*/ 	.short	0x0000
        /*0044*/ 	.byte	0x00, 0xf0, 0x11, 0x00


	//----- nvinfo : EIATTR_SPARSE_MMA_MASK
	.align		4
.L_73:
        /*0048*/ 	.byte	0x03, 0x50
        /*004a*/ 	.short	0x0000


	//----- nvinfo : EIATTR_MAXREG_COUNT
	.align		4
        /*004c*/ 	.byte	0x03, 0x1b
        /*004e*/ 	.short	0x00ff


	//----- nvinfo : EIATTR_MERCURY_ISA_VERSION
	.align		4
        /*0050*/ 	.byte	0x03, 0x5f
        /*0052*/ 	.short	0x0101


	//----- nvinfo : EIATTR_VRC_CTA_INIT_COUNT
	.align		4
        /*0054*/ 	.byte	0x02, 0x4a
	.zero		1
	.zero		1


	//----- nvinfo : EIATTR_EXIT_INSTR_OFFSETS
	.align		4
        /*0058*/ 	.byte	0x04, 0x1c
        /*005a*/ 	.short	(.L_75 - .L_74)


	//   ....[0]....
.L_74:
        /*005c*/ 	.word	0x00000070


	//   ....[1]....
        /*0060*/ 	.word	0x00000120


	//   ....[2]....
        /*0064*/ 	.word	0x00000170


	//----- nvinfo : EIATTR_CBANK_PARAM_SIZE
	.align		4
.L_75:
        /*0068*/ 	.byte	0x03, 0x19
        /*006a*/ 	.short	0x0018


	//----- nvinfo : EIATTR_PARAM_CBANK
	.align		4
        /*006c*/ 	.byte	0x04, 0x0a
        /*006e*/ 	.short	(.L_77 - .L_76)
	.align		4
.L_76:
        /*0070*/ 	.word	index@(.nv.constant0._Z20initial_balance_passifPfS_)
        /*0074*/ 	.short	0x0380
        /*0076*/ 	.short	0x0018


	//----- nvinfo : EIATTR_SW_WAR
	.align		4
.L_77:
        /*0078*/ 	.byte	0x04, 0x36
        /*007a*/ 	.short	(.L_79 - .L_78)
.L_78:
        /*007c*/ 	.word	0x00000008
.L_79:


//--------------------- .nv.info._Z3r1siPfS_      --------------------------
	.section	.nv.info._Z3r1siPfS_,"",@"SHT_CUDA_INFO"
	.sectionflags	@""
	.align	4


	//----- nvinfo : EIATTR_CUDA_API_VERSION
	.align		4
        /*0000*/ 	.byte	0x04, 0x37
        /*0002*/ 	.short	(.L_81 - .L_80)
.L_80:
        /*0004*/ 	.word	0x00000082


	//----- nvinfo : EIATTR_KPARAM_INFO
	.align		4
.L_81:
        /*0008*/ 	.byte	0x04, 0x17
        /*000a*/ 	.short	(.L_83 - .L_82)
.L_82:
        /*000c*/ 	.word	0x00000000
        /*0010*/ 	.short	0x0002
        /*0012*/ 	.short	0x0010
        /*0014*/ 	.byte	0x00, 0xf5, 0x21, 0x00


	//----- nvinfo : EIATTR_KPARAM_INFO
	.align		4
.L_83:
        /*0018*/ 	.byte	0x04, 0x17
        /*001a*/ 	.short	(.L_85 - .L_84)
.L_84:
        /*001c*/ 	.word	0x00000000
        /*0020*/ 	.short	0x0001
        /*0022*/ 	.short	0x0008
        /*0024*/ 	.byte	0x00, 0xf5, 0x21, 0x00


	//----- nvinfo : EIATTR_KPARAM_INFO
	.align		4
.L_85:
        /*0028*/ 	.byte	0x04, 0x17
        /*002a*/ 	.short	(.L_87 - .L_86)
.L_86:
        /*002c*/ 	.word	0x00000000
        /*0030*/ 	.short	0x0000
        /*0032*/ 	.short	0x0000
        /*0034*/ 	.byte	0x00, 0xf0, 0x11, 0x00


	//----- nvinfo : EIATTR_SPARSE_MMA_MASK
	.align		4
.L_87:
        /*0038*/ 	.byte	0x03, 0x50
        /*003a*/ 	.short	0x0000


	//----- nvinfo : EIATTR_MAXREG_COUNT
	.align		4
        /*003c*/ 	.byte	0x03, 0x1b
        /*003e*/ 	.short	0x00ff


	//----- nvinfo : EIATTR_MERCURY_ISA_VERSION
	.align		4
        /*0040*/ 	.byte	0x03, 0x5f
        /*0042*/ 	.short	0x0101


	//----- nvinfo : EIATTR_VRC_CTA_INIT_COUNT
	.align		4
        /*0044*/ 	.byte	0x02, 0x4a
	.zero		1
	.zero		1


	//----- nvinfo : EIATTR_EXIT_INSTR_OFFSETS
	.align		4
        /*0048*/ 	.byte	0x04, 0x1c
        /*004a*/ 	.short	(.L_89 - .L_88)


	//   ....[0]....
.L_88:
        /*004c*/ 	.word	0x00000080


	//   ....[1]....
        /*0050*/ 	.word	0x00000180


	//----- nvinfo : EIATTR_CBANK_PARAM_SIZE
	.align		4
.L_89:
        /*0054*/ 	.byte	0x03, 0x19
        /*0056*/ 	.short	0x0018


	//----- nvinfo : EIATTR_PARAM_CBANK
	.align		4
        /*0058*/ 	.byte	0x04, 0x0a
        /*005a*/ 	.short	(.L_91 - .L_90)
	.align		4
.L_90:
        /*005c*/ 	.word	index@(.nv.constant0._Z3r1siPfS_)
        /*0060*/ 	.short	0x0380
        /*0062*/ 	.short	0x0018


	//----- nvinfo : EIATTR_SW_WAR
	.align		4
.L_91:
        /*0064*/ 	.byte	0x04, 0x36
        /*0066*/ 	.short	(.L_93 - .L_92)
.L_92:
        /*0068*/ 	.word	0x00000008
.L_93:


//--------------------- .nv.info._Z6yambxtiPfS_S_ --------------------------
	.section	.nv.info._Z6yambxtiPfS_S_,"",@"SHT_CUDA_INFO"
	.sectionflags	@""
	.align	4


	//----- nvinfo : EIATTR_CUDA_API_VERSION
	.align		4
        /*0000*/ 	.byte	0x04, 0x37
        /*0002*/ 	.short	(.L_95 - .L_94)
.L_94:
        /*0004*/ 	.word	0x00000082


	//----- nvinfo : EIATTR_KPARAM_INFO
	.align		4
.L_95:
        /*0008*/ 	.byte	0x04, 0x17
        /*000a*/ 	.short	(.L_97 - .L_96)
.L_96:
        /*000c*/ 	.word	0x00000000
        /*0010*/ 	.short	0x0003
        /*0012*/ 	.short	0x0018
        /*0014*/ 	.byte	0x00, 0xf5, 0x21, 0x00


	//----- nvinfo : EIATTR_KPARAM_INFO
	.align		4
.L_97:
        /*0018*/ 	.byte	0x04, 0x17
        /*001a*/ 	.short	(.L_99 - .L_98)
.L_98:
        /*001c*/ 	.word	0x00000000
        /*0020*/ 	.short	0x0002
        /*0022*/ 	.short	0x0010
        /*0024*/ 	.byte	0x00, 0xf5, 0x21, 0x00


	//----- nvinfo : EIATTR_KPARAM_INFO
	.align		4
.L_99:
        /*0028*/ 	.byte	0x04, 0x17
        /*002a*/ 	.short	(.L_101 - .L_100)
.L_100:
        /*002c*/ 	.word	0x00000000
        /*0030*/ 	.short	0x0001
        /*0032*/ 	.short	0x0008
        /*0034*/ 	.byte	0x00, 0xf5, 0x21, 0x00


	//----- nvinfo : EIATTR_KPARAM_INFO
	.align		4
.L_101:
        /*0038*/ 	.byte	0x04, 0x17
        /*003a*/ 	.short	(.L_103 - .L_102)
.L_102:
        /*003c*/ 	.word	0x00000000
        /*0040*/ 	.short	0x0000
        /*0042*/ 	.short	0x0000
        /*0044*/ 	.byte	0x00, 0xf0, 0x11, 0x00


	//----- nvinfo : EIATTR_SPARSE_MMA_MASK
	.align		4
.L_103:
        /*0048*/ 	.byte	0x03, 0x50
        /*004a*/ 	.short	0x0000


	//----- nvinfo : EIATTR_MAXREG_COUNT
	.align		4
        /*004c*/ 	.byte	0x03, 0x1b
        /*004e*/ 	.short	0x00ff


	//----- nvinfo : EIATTR_MERCURY_ISA_VERSION
	.align		4
        /*0050*/ 	.byte	0x03, 0x5f
        /*0052*/ 	.short	0x0101


	//----- nvinfo : EIATTR_VRC_CTA_INIT_COUNT
	.align		4
        /*0054*/ 	.byte	0x02, 0x4a
	.zero		1
	.zero		1


	//----- nvinfo : EIATTR_EXIT_INSTR_OFFSETS
	.align		4
        /*0058*/ 	.byte	0x04, 0x1c
        /*005a*/ 	.short	(.L_105 - .L_104)


	//   ....[0]....
.L_104:
        /*005c*/ 	.word	0x00000080


	//   ....[1]....
        /*0060*/ 	.word	0x00000290


	//----- nvinfo : EIATTR_CBANK_PARAM_SIZE
	.align		4
.L_105:
        /*0064*/ 	.byte	0x03, 0x19
        /*0066*/ 	.short	0x0020


	//----- nvinfo : EIATTR_PARAM_CBANK
	.align		4
        /*0068*/ 	.byte	0x04, 0x0a
        /*006a*/ 	.short	(.L_107 - .L_106)
	.align		4
.L_106:
        /*006c*/ 	.word	index@(.nv.constant0._Z6yambxtiPfS_S_)
        /*0070*/ 	.short	0x0380
        /*0072*/ 	.short	0x0020


	//----- nvinfo : EIATTR_SW_WAR
	.align		4
.L_107:
        /*0074*/ 	.byte	0x04, 0x36
        /*0076*/ 	.short	(.L_109 - .L_108)
.L_108:
        /*0078*/ 	.word	0x00000008
.L_109:


//--------------------- .nv.info._Z5yambxiPfS_S_  --------------------------
	.section	.nv.info._Z5yambxiPfS_S_,"",@"SHT_CUDA_INFO"
	.sectionflags	@""
	.align	4


	//----- nvinfo : EIATTR_CUDA_API_VERSION
	.align		4
        /*0000*/ 	.byte	0x04, 0x37
        /*0002*/ 	.short	(.L_111 - .L_110)
.L_110:
        /*0004*/ 	.word	0x00000082


	//----- nvinfo : EIATTR_KPARAM_INFO
	.align		4
.L_111:
        /*0008*/ 	.byte	0x04, 0x17
        /*000a*/ 	.short	(.L_113 - .L_112)
.L_112:
        /*000c*/ 	.word	0x00000000
        /*0010*/ 	.short	0x0003
        /*0012*/ 	.short	0x0018
        /*0014*/ 	.byte	0x00, 0xf5, 0x21, 0x00


	//----- nvinfo : EIATTR_KPARAM_INFO
	.align		4
.L_113:
        /*0018*/ 	.byte	0x04, 0x17
        /*001a*/ 	.short	(.L_115 - .L_114)
.L_114:
        /*001c*/ 	.word	0x00000000
        /*0020*/ 	.short	0x0002
        /*0022*/ 	.short	0x0010
        /*0024*/ 	.byte	0x00, 0xf5, 0x21, 0x00


	//----- nvinfo : EIATTR_KPARAM_INFO
	.align		4
.L_115:
        /*0028*/ 	.byte	0x04, 0x17
        /*002a*/ 	.short	(.L_117 - .L_116)
.L_116:
        /*002c*/ 	.word	0x00000000
        /*0030*/ 	.short	0x0001
        /*0032*/ 	.short	0x0008
        /*0034*/ 	.byte	0x00, 0xf5, 0x21, 0x00


	//----- nvinfo : EIATTR_KPARAM_INFO
	.align		4
.L_117:
        /*0038*/ 	.byte	0x04, 0x17
        /*003a*/ 	.short	(.L_119 - .L_118)
.L_118:
        /*003c*/ 	.word	0x00000000
        /*0040*/ 	.short	0x0000
        /*0042*/ 	.short	0x0000
        /*0044*/ 	.byte	0x00, 0xf0, 0x11, 0x00


	//----- nvinfo : EIATTR_SPARSE_MMA_MASK
	.align		4
.L_119:
        /*0048*/ 	.byte	0x03, 0x50
        /*004a*/ 	.short	0x0000


	//----- nvinfo : EIATTR_MAXREG_COUNT
	.align		4
        /*004c*/ 	.byte	0x03, 0x1b
        /*004e*/ 	.short	0x00ff


	//----- nvinfo : EIATTR_MERCURY_ISA_VERSION
	.align		4
        /*0050*/ 	.byte	0x03, 0x5f
        /*0052*/ 	.short	0x0101


	//----- nvinfo : EIATTR_VRC_CTA_INIT_COUNT
	.align		4
        /*0054*/ 	.byte	0x02, 0x4a
	.zero		1
	.zero		1


	//----- nvinfo : EIATTR_EXIT_INSTR_OFFSETS
	.align		4
        /*0058*/ 	.byte	0x04, 0x1c
        /*005a*/ 	.short	(.L_121 - .L_120)


	//   ....[0]....
.L_120:
        /*005c*/ 	.word	0x00000080


	//   ....[1]....
        /*0060*/ 	.word	0x000002c0


	//----- nvinfo : EIATTR_CBANK_PARAM_SIZE
	.align		4
.L_121:
        /*0064*/ 	.byte	0x03, 0x19
        /*0066*/ 	.short	0x0020


	//----- nvinfo : EIATTR_PARAM_CBANK
	.align		4
        /*0068*/ 	.byte	0x04, 0x0a
        /*006a*/ 	.short	(.L_123 - .L_122)
	.align		4
.L_122:
        /*006c*/ 	.word	index@(.nv.constant0._Z5yambxiPfS_S_)
        /*0070*/ 	.short	0x0380
        /*0072*/ 	.short	0x0020


	//----- nvinfo : EIATTR_SW_WAR
	.align		4
.L_123:
        /*0074*/ 	.byte	0x04, 0x36
        /*0076*/ 	.short	(.L_125 - .L_124)
.L_124:
        /*0078*/ 	.word	0x00000008
.L_125:


//--------------------- .nv.info._Z5yaxbxiPfS_S_  --------------------------
	.section	.nv.info._Z5yaxbxiPfS_S_,"",@"SHT_CUDA_INFO"
	.sectionflags	@""
	.align	4


	//----- nvinfo : EIATTR_CUDA_API_VERSION
	.align		4
        /*0000*/ 	.byte	0x04, 0x37
        /*0002*/ 	.short	(.L_127 - .L_126)
.L_126:
        /*0004*/ 	.word	0x00000082


	//----- nvinfo : EIATTR_KPARAM_INFO
	.align		4
.L_127:
        /*0008*/ 	.byte	0x04, 0x17
        /*000a*/ 	.short	(.L_129 - .L_128)
.L_128:
        /*000c*/ 	.word	0x00000000
        /*0010*/ 	.short	0x0003
        /*0012*/ 	.short	0x0018
        /*0014*/ 	.byte	0x00, 0xf5, 0x21, 0x00


	//----- nvinfo : EIATTR_KPARAM_INFO
	.align		4
.L_129:
        /*0018*/ 	.byte	0x04, 0x17
        /*001a*/ 	.short	(.L_131 - .L_130)
.L_130:
        /*001c*/ 	.word	0x00000000
        /*0020*/ 	.short	0x0002
        /*0022*/ 	.short	0x0010
        /*0024*/ 	.byte	0x00, 0xf5, 0x21, 0x00


	//----- nvinfo : EIATTR_KPARAM_INFO
	.align		4
.L_131:
        /*0028*/ 	.byte	0x04, 0x17
        /*002a*/ 	.short	(.L_133 - .L_132)
.L_132:
        /*002c*/ 	.word	0x00000000
        /*0030*/ 	.short	0x0001
        /*0032*/ 	.short	0x0008
        /*0034*/ 	.byte	0x00, 0xf5, 0x21, 0x00


	//----- nvinfo : EIATTR_KPARAM_INFO
	.align		4
.L_133:
        /*0038*/ 	.byte	0x04, 0x17
        /*003a*/ 	.short	(.L_135 - .L_134)
.L_134:
        /*003c*/ 	.word	0x00000000
        /*0040*/ 	.short	0x0000
        /*0042*/ 	.short	0x0000
        /*0044*/ 	.byte	0x00, 0xf0, 0x11, 0x00


	//----- nvinfo : EIATTR_SPARSE_MMA_MASK
	.align		4
.L_135:
        /*0048*/ 	.byte	0x03, 0x50
        /*004a*/ 	.short	0x0000


	//----- nvinfo : EIATTR_MAXREG_COUNT
	.align		4
        /*004c*/ 	.byte	0x03, 0x1b
        /*004e*/ 	.short	0x00ff


	//----- nvinfo : EIATTR_MERCURY_ISA_VERSION
	.align		4
        /*0050*/ 	.byte	0x03, 0x5f
        /*0052*/ 	.short	0x0101


	//----- nvinfo : EIATTR_VRC_CTA_INIT_COUNT
	.align		4
        /*0054*/ 	.byte	0x02, 0x4a
	.zero		1
	.zero		1


	//----- nvinfo : EIATTR_EXIT_INSTR_OFFSETS
	.align		4
        /*0058*/ 	.byte	0x04, 0x1c
        /*005a*/ 	.short	(.L_137 - .L_136)


	//   ....[0]....
.L_136:
        /*005c*/ 	.word	0x00000070


	//   ....[1]....
        /*0060*/ 	.word	0x00000130


	//----- nvinfo : EIATTR_CBANK_PARAM_SIZE
	.align		4
.L_137:
        /*0064*/ 	.byte	0x03, 0x19
        /*0066*/ 	.short	0x0020


	//----- nvinfo : EIATTR_PARAM_CBANK
	.align		4
        /*0068*/ 	.byte	0x04, 0x0a
        /*006a*/ 	.short	(.L_139 - .L_138)
	.align		4
.L_138:
        /*006c*/ 	.word	index@(.nv.constant0._Z5yaxbxiPfS_S_)
        /*0070*/ 	.short	0x0380
        /*0072*/ 	.short	0x0020


	//----- nvinfo : EIATTR_SW_WAR
	.align		4
.L_139:
        /*0074*/ 	.byte	0x04, 0x36
        /*0076*/ 	.short	(.L_141 - .L_140)
.L_140:
        /*0078*/ 	.word	0x00000008
.L_141:


//--------------------- .nv.info._Z4yaxbiPfS_i    --------------------------
	.section	.nv.info._Z4yaxbiPfS_i,"",@"SHT_CUDA_INFO"
	.sectionflags	@""
	.align	4


	//----- nvinfo : EIATTR_CUDA_API_VERSION
	.align		4
        /*0000*/ 	.byte	0x04, 0x37
        /*0002*/ 	.short	(.L_143 - .L_142)
.L_142:
        /*0004*/ 	.word	0x00000082


	//----- nvinfo : EIATTR_KPARAM_INFO
	.align		4
.L_143:
        /*0008*/ 	.byte	0x04, 0x17
        /*000a*/ 	.short	(.L_145 - .L_144)
.L_144:
        /*000c*/ 	.word	0x00000000
        /*0010*/ 	.short	0x0003
        /*0012*/ 	.short	0x0018
        /*0014*/ 	.byte	0x00, 0xf0, 0x11, 0x00


	//----- nvinfo : EIATTR_KPARAM_INFO
	.align		4
.L_145:
        /*0018*/ 	.byte	0x04, 0x17
        /*001a*/ 	.short	(.L_147 - .L_146)
.L_146:
        /*001c*/ 	.word	0x00000000
        /*0020*/ 	.short	0x0002
        /*0022*/ 	.short	0x0010
        /*0024*/ 	.byte	0x00, 0xf5, 0x21, 0x00


	//----- nvinfo : EIATTR_KPARAM_INFO
	.align		4
.L_147:
        /*0028*/ 	.byte	0x04, 0x17
        /*002a*/ 	.short	(.L_149 - .L_148)
.L_148:
        /*002c*/ 	.word	0x00000000
        /*0030*/ 	.short	0x0001
        /*0032*/ 	.short	0x0008
        /*0034*/ 	.byte	0x00, 0xf5, 0x21, 0x00


	//----- nvinfo : EIATTR_KPARAM_INFO
	.align		4
.L_149:
        /*0038*/ 	.byte	0x04, 0x17
        /*003a*/ 	.short	(.L_151 - .L_150)
.L_150:
        /*003c*/ 	.word	0x00000000
        /*0040*/ 	.short	0x0000
        /*0042*/ 	.short	0x0000
        /*0044*/ 	.byte	0x00, 0xf0, 0x11, 0x00


	//----- nvinfo : EIATTR_SPARSE_MMA_MASK
	.align		4
.L_151:
        /*0048*/ 	.byte	0x03, 0x50
        /*004a*/ 	.short	0x0000


	//----- nvinfo : EIATTR_MAXREG_COUNT
	.align		4
        /*004c*/ 	.byte	0x03, 0x1b
        /*004e*/ 	.short	0x00ff


	//----- nvinfo : EIATTR_MERCURY_ISA_VERSION
	.align		4
        /*0050*/ 	.byte	0x03, 0x5f
        /*0052*/ 	.short	0x0101


	//----- nvinfo : EIATTR_VRC_CTA_INIT_COUNT
	.align		4
        /*0054*/ 	.byte	0x02, 0x4a
	.zero		1
	.zero		1


	//----- nvinfo : EIATTR_EXIT_INSTR_OFFSETS
	.align		4
        /*0058*/ 	.byte	0x04, 0x1c
        /*005a*/ 	.short	(.L_153 - .L_152)


	//   ....[0]....
.L_152:
        /*005c*/ 	.word	0x00000070


	//   ....[1]....
        /*0060*/ 	.word	0x00000120


	//----- nvinfo : EIATTR_CBANK_PARAM_SIZE
	.align		4
.L_153:
        /*0064*/ 	.byte	0x03, 0x19
        /*0066*/ 	.short	0x001c


	//----- nvinfo : EIATTR_PARAM_CBANK
	.align		4
        /*0068*/ 	.byte	0x04, 0x0a
        /*006a*/ 	.short	(.L_155 - .L_154)
	.align		4
.L_154:
        /*006c*/ 	.word	index@(.nv.constant0._Z4yaxbiPfS_i)
        /*0070*/ 	.short	0x0380
        /*0072*/ 	.short	0x001c


	//----- nvinfo : EIATTR_SW_WAR
	.align		4
.L_155:
        /*0074*/ 	.byte	0x04, 0x36
        /*0076*/ 	.short	(.L_157 - .L_156)
.L_156:
        /*0078*/ 	.word	0x00000008
.L_157:


//--------------------- .nv.info._Z5vinitiPff     --------------------------
	.section	.nv.info._Z5vinitiPff,"",@"SHT_CUDA_INFO"
	.sectionflags	@""
	.align	4


	//----- nvinfo : EIATTR_CUDA_API_VERSION
	.align		4
        /*0000*/ 	.byte	0x04, 0x37
        /*0002*/ 	.short	(.L_159 - .L_158)
.L_158:
        /*0004*/ 	.word	0x00000082


	//----- nvinfo : EIATTR_KPARAM_INFO
	.align		4
.L_159:
        /*0008*/ 	.byte	0x04, 0x17
        /*000a*/ 	.short	(.L_161 - .L_160)
.L_160:
        /*000c*/ 	.word	0x00000000
        /*0010*/ 	.short	0x0002
        /*0012*/ 	.short	0x0010
        /*0014*/ 	.byte	0x00, 0xf0, 0x11, 0x00


	//----- nvinfo : EIATTR_KPARAM_INFO
	.align		4
.L_161:
        /*0018*/ 	.byte	0x04, 0x17
        /*001a*/ 	.short	(.L_163 - .L_162)
.L_162:
        /*001c*/ 	.word	0x00000000
        /*0020*/ 	.short	0x0001
        /*0022*/ 	.short	0x0008
        /*0024*/ 	.byte	0x00, 0xf5, 0x21, 0x00


	//----- nvinfo : EIATTR_KPARAM_INFO
	.align		4
.L_163:
        /*0028*/ 	.byte	0x04, 0x17
        /*002a*/ 	.short	(.L_165 - .L_164)
.L_164:
        /*002c*/ 	.word	0x00000000
        /*0030*/ 	.short	0x0000
        /*0032*/ 	.short	0x0000
        /*0034*/ 	.byte	0x00, 0xf0, 0x11, 0x00


	//----- nvinfo : EIATTR_SPARSE_MMA_MASK
	.align		4
.L_165:
        /*0038*/ 	.byte	0x03, 0x50
        /*003a*/ 	.short	0x0000


	//----- nvinfo : EIATTR_MAXREG_COUNT
	.align		4
        /*003c*/ 	.byte	0x03, 0x1b
        /*003e*/ 	.short	0x00ff


	//----- nvinfo : EIATTR_MERCURY_ISA_VERSION
	.align		4
        /*0040*/ 	.byte	0x03, 0x5f
        /*0042*/ 	.short	0x0101


	//----- nvinfo : EIATTR_VRC_CTA_INIT_COUNT
	.align		4
        /*0044*/ 	.byte	0x02, 0x4a
	.zero		1
	.zero		1


	//----- nvinfo : EIATTR_EXIT_INSTR_OFFSETS
	.align		4
        /*0048*/ 	.byte	0x04, 0x1c
        /*004a*/ 	.short	(.L_167 - .L_166)


	//   ....[0]....
.L_166:
        /*004c*/ 	.word	0x00000070


	//   ....[1]....
        /*0050*/ 	.word	0x000000d0


	//----- nvinfo : EIATTR_CBANK_PARAM_SIZE
	.align		4
.L_167:
        /*0054*/ 	.byte	0x03, 0x19
        /*0056*/ 	.short	0x0014


	//----- nvinfo : EIATTR_PARAM_CBANK
	.align		4
        /*0058*/ 	.byte	0x04, 0x0a
        /*005a*/ 	.short	(.L_169 - .L_168)
	.align		4
.L_168:
        /*005c*/ 	.word	index@(.nv.constant0._Z5vinitiPff)
        /*0060*/ 	.short	0x0380
        /*0062*/ 	.short	0x0014


	//----- nvinfo : EIATTR_SW_WAR
	.align		4
.L_169:
        /*0064*/ 	.byte	0x04, 0x36
        /*0066*/ 	.short	(.L_171 - .L_170)
.L_170:
        /*0068*/ 	.word	0x00000008
.L_171:


//--------------------- .nv.callgraph             --------------------------
	.section	.nv.callgraph,"",@"SHT_CUDA_CALLGRAPH"
	.align	4
	.sectionentsize	8
	.align		4
        /*0000*/ 	.word	0x00000000
	.align		4
        /*0004*/ 	.word	0xffffffff
	.align		4
        /*0008*/ 	.word	0x00000000
	.align		4
        /*000c*/ 	.word	0xfffffffe
	.align		4
        /*0010*/ 	.word	0x00000000
	.align		4
        /*0014*/ 	.word	0xfffffffd
	.align		4
        /*0018*/ 	.word	0x00000000
	.align		4
        /*001c*/ 	.word	0xfffffffc


//--------------------- .text._Z4movePfS_iS_      --------------------------
	.section	.text._Z4movePfS_iS_,"ax",@progbits
	.align	128
        .global         _Z4movePfS_iS_
        .type           _Z4movePfS_iS_,@function
        .size           _Z4movePfS_iS_,(.L_x_8 - _Z4movePfS_iS_)
        .other          _Z4movePfS_iS_,@"STO_CUDA_ENTRY STV_DEFAULT"
_Z4movePfS_iS_:
.text._Z4movePfS_iS_:
[----:B------:R-:W-:Y:S08]  /*0000*/  LDC R1, c[0x0][0x37c] ;  /* 0x0000df00ff017b82 */ /* 0x000ff00000000800 */
[----:B------:R-:W0:Y:S01]  /*0010*/  LDC R7, c[0x0][0x390] ;  /* 0x0000e400ff077b82 */ /* 0x000e220000000800 */
[----:B------:R-:W1:Y:S01]  /*0020*/  LDCU.64 UR4, c[0x0][0x358] ;  /* 0x00006b00ff0477ac */ /* 0x000e620008000a00 */
[----:B------:R-:W-:-:S06]  /*0030*/  MOV R9, 0xc9742400 ;  /* 0xc974240000097802 */ /* 0x000fcc0000000f00 */
[----:B------:R-:W0:Y:S08]  /*0040*/  LDC.64 R2, c[0x0][0x388] ;  /* 0x0000e200ff027b82 */ /* 0x000e300000000a00 */
[----:B------:R-:W1:Y:S01]  /*0050*/  LDC.64 R4, c[0x0][0x380] ;  /* 0x0000e000ff047b82 */ /* 0x000e620000000a00 */
[----:B0-----:R-:W-:-:S04]  /*0060*/  IMAD.WIDE R2, R7, 0x4, R2 ;  /* 0x0000000407027825 */ /* 0x001fc800078e0202 */
[----:B------:R-:W-:-:S05]  /*0070*/  HFMA2 R7, -RZ, RZ, -1.875, 0 ;  /* 0xbf800000ff077431 */ /* 0x000fca00000001ff */
[----:B-1----:R-:W-:Y:S04]  /*0080*/  STG.E desc[UR4][R4.64+0x4], R7 ;  /* 0x0000040704007986 */ /* 0x002fe8000c101904 */
[----:B------:R-:W-:Y:S01]  /*0090*/  STG.E desc[UR4][R2.64], R9 ;  /* 0x0000000902007986 */ /* 0x000fe2000c101904 */
[----:B------:R-:W-:Y:S05]  /*00a0*/  EXIT ;  /* 0x000000000000794d */ /* 0x000fea0003800000 */
.L_x_0:
[----:B------:R-:W-:-:S00]  /*00b0*/  BRA `(.L_x_0) ;  /* 0xfffffffc00fc7947 */ /* 0x000fc0000383ffff */
[----:B------:R-:W-:-:S00]  /*00c0*/  NOP ;  /* 0x0000000000007918 */ /* 0x000fc00000000000 */
        /* <DEDUP_REMOVED lines=11> */
.L_x_8:


//--------------------- .text._Z20initial_balance_passifPfS_ --------------------------
	.section	.text._Z20initial_balance_passifPfS_,"ax",@progbits
	.align	128
        .global         _Z20initial_balance_passifPfS_
        .type           _Z20initial_balance_passifPfS_,@function
        .size           _Z20initial_balance_passifPfS_,(.L_x_9 - _Z20initial_balance_passifPfS_)
        .other          _Z20initial_balance_passifPfS_,@"STO_CUDA_ENTRY STV_DEFAULT"
_Z20initial_balance_passifPfS_:
.text._Z20initial_balance_passifPfS_:
[----:B------:R-:W-:Y:S01]  /*0000*/  LDC R1, c[0x0][0x37c] ;  /* 0x0000df00ff017b82 */ /* 0x000fe20000000800 */
[----:B------:R-:W0:Y:S07]  /*0010*/  S2R R7, SR_TID.X ;  /* 0x0000000000077919 */ /* 0x000e2e0000002100 */
[----:B------:R-:W0:Y:S01]  /*0020*/  S2UR UR4, SR_CTAID.X ;  /* 0x00000000000479c3 */ /* 0x000e220000002500 */
[----:B------:R-:W1:Y:S07]  /*0030*/  LDCU UR5, c[0x0][0x380] ;  /* 0x00007000ff0577ac */ /* 0x000e6e0008000800 */
[----:B------:R-:W0:Y:S02]  /*0040*/  LDC R0, c[0x0][0x360] ;  /* 0x0000d800ff007b82 */ /* 0x000e240000000800 */
[----:B0-----:R-:W-:-:S05]  /*0050*/  IMAD R7, R0, UR4, R7 ;  /* 0x0000000400077c24 */ /* 0x001fca000f8e0207 */
[----:B-1----:R-:W-:-:S13]  /*0060*/  ISETP.GE.AND P0, PT, R7, UR5, PT ;  /* 0x0000000507007c0c */ /* 0x002fda000bf06270 */
[----:B------:R-:W-:Y:S05]  /*0070*/  @P0 EXIT ;  /* 0x000000000000094d */ /* 0x000fea0003800000 */
[----:B------:R-:W0:Y:S01]  /*0080*/  LDC.64 R2, c[0x0][0x388] ;  /* 0x0000e200ff027b82 */ /* 0x000e220000000a00 */
[----:B------:R-:W1:Y:S01]  /*0090*/  LDCU.64 UR4, c[0x0][0x358] ;  /* 0x00006b00ff0477ac */ /* 0x000e620008000a00 */
[----:B------:R-:W2:Y:S01]  /*00a0*/  LDCU UR6, c[0x0][0x384] ;  /* 0x00007080ff0677ac */ /* 0x000ea20008000800 */
[----:B0-----:R-:W-:-:S06]  /*00b0*/  IMAD.WIDE R2, R7, 0x4, R2 ;  /* 0x0000000407027825 */ /* 0x001fcc00078e0202 */
[----:B-1----:R-:W2:Y:S02]  /*00c0*/  LDG.E R2, desc[UR4][R2.64] ;  /* 0x0000000402027981 */ /* 0x002ea4000c1e1900 */
[----:B--2---:R-:W-:-:S13]  /*00d0*/  FSETP.GEU.AND P0, PT, R2, UR6, PT ;  /* 0x0000000602007c0b */ /* 0x004fda000bf0e000 */
[----:B------:R-:W0:Y:S01]  /*00e0*/  @!P0 LDC.64 R4, c[0x0][0x390] ;  /* 0x0000e400ff048b82 */ /* 0x000e220000000a00 */
[----:B------:R-:W-:Y:S01]  /*00f0*/  @!P0 MOV R9, 0xbf800000 ;  /* 0xbf80000000098802 */ /* 0x000fe20000000f00 */
[----:B0-----:R-:W-:-:S05]  /*0100*/  @!P0 IMAD.WIDE R4, R7, 0x4, R4 ;  /* 0x0000000407048825 */ /* 0x001fca00078e0204 */
[----:B------:R0:W-:Y:S01]  /*0110*/  @!P0 STG.E desc[UR4][R4.64], R9 ;  /* 0x0000000904008986 */ /* 0x0001e2000c101904 */
[----:B------:R-:W-:Y:S05]  /*0120*/  @!P0 EXIT ;  /* 0x000000000000894d */ /* 0x000fea0003800000 */
[----:B------:R-:W1:Y:S01]  /*0130*/  LDC.64 R2, c[0x0][0x390] ;  /* 0x0000e400ff027b82 */ /* 0x000e620000000a00 */
[----:B0-----:R-:W-:Y:S02]  /*0140*/  HFMA2 R5, -RZ, RZ, 1.875, 0 ;  /* 0x3f800000ff057431 */ /* 0x001fe400000001ff */
[----:B-1----:R-:W-:-:S05]  /*0150*/  IMAD.WIDE R2, R7, 0x4, R2 ;  /* 0x0000000407027825 */ /* 0x002fca00078e0202 */
[----:B------:R-:W-:Y:S01]  /*0160*/  STG.E desc[UR4][R2.64], R5 ;  /* 0x0000000502007986 */ /* 0x000fe2000c101904 */
[----:B------:R-:W-:Y:S05]  /*0170*/  EXIT ;  /* 0x000000000000794d */ /* 0x000fea0003800000 */
.L_x_1:
        /* <DEDUP_REMOVED lines=16> */
.L_x_9:


//--------------------- .text._Z3r1siPfS_         --------------------------
	.section	.text._Z3r1siPfS_,"ax",@progbits
	.align	128
        .global         _Z3r1siPfS_
        .type           _Z3r1siPfS_,@function
        .size           _Z3r1siPfS_,(.L_x_10 - _Z3r1siPfS_)
        .other          _Z3r1siPfS_,@"STO_CUDA_ENTRY STV_DEFAULT"
_Z3r1siPfS_:
.text._Z3r1siPfS_:
[----:B------:R-:W-:Y:S01]  /*0000*/  LDC R1, c[0x0][0x37c] ;  /* 0x0000df00ff017b82 */ /* 0x000fe20000000800 */
[----:B------:R-:W0:Y:S07]  /*0010*/  S2R R9, SR_TID.X ;  /* 0x0000000000097919 */ /* 0x000e2e0000002100 */
[----:B------:R-:W0:Y:S01]  /*0020*/  S2UR UR5, SR_CTAID.X ;  /* 0x00000000000579c3 */ /* 0x000e220000002500 */
[----:B------:R-:W1:Y:S07]  /*0030*/  LDCU UR4, c[0x0][0x380] ;  /* 0x00007000ff0477ac */ /* 0x000e6e0008000800 */
[----:B------:R-:W0:Y:S01]  /*0040*/  LDC R0, c[0x0][0x360] ;  /* 0x0000d800ff007b82 */ /* 0x000e220000000800 */
[----:B-1----:R-:W-:Y:S01]  /*0050*/  UIMAD UR4, UR4, UR4, URZ ;  /* 0x00000004040472a4 */ /* 0x002fe2000f8e02ff */
[----:B0-----:R-:W-:-:S05]  /*0060*/  IMAD R9, R0, UR5, R9 ;  /* 0x0000000500097c24 */ /* 0x001fca000f8e0209 */
[----:B------:R-:W-:-:S13]  /*0070*/  ISETP.GE.AND P0, PT, R9, UR4, PT ;  /* 0x0000000409007c0c */ /* 0x000fda000bf06270 */
[----:B------:R-:W-:Y:S05]  /*0080*/  @P0 EXIT ;  /* 0x000000000000094d */ /* 0x000fea0003800000 */
[----:B------:R-:W0:Y:S01]  /*0090*/  LDC.64 R2, c[0x0][0x388] ;  /* 0x0000e200ff027b82 */ /* 0x000e220000000a00 */
[----:B------:R-:W1:Y:S01]  /*00a0*/  LDCU.64 UR4, c[0x0][0x358] ;  /* 0x00006b00ff0477ac */ /* 0x000e620008000a00 */
[----:B------:R-:W-:Y:S01]  /*00b0*/  UMOV UR6, 0x47ae147b ;  /* 0x47ae147b00067882 */ /* 0x000fe20000000000 */
[----:B------:R-:W-:-:S05]  /*00c0*/  UMOV UR7, 0x3f847ae1 ;  /* 0x3f847ae100077882 */ /* 0x000fca0000000000 */
[----:B------:R-:W2:Y:S01]  /*00d0*/  LDC.64 R6, c[0x0][0x390] ;  /* 0x0000e400ff067b82 */ /* 0x000ea20000000a00 */
[----:B0-----:R-:W-:-:S06]  /*00e0*/  IMAD.WIDE R2, R9, 0x4, R2 ;  /* 0x0000000409027825 */ /* 0x001fcc00078e0202 */
[----:B-1----:R-:W3:Y:S01]  /*00f0*/  LDG.E R2, desc[UR4][R2.64] ;  /* 0x0000000402027981 */ /* 0x002ee2000c1e1900 */
[----:B--2---:R-:W-:-:S04]  /*0100*/  IMAD.WIDE R6, R9, 0x4, R6 ;  /* 0x0000000409067825 */ /* 0x004fc800078e0206 */
[----:B---3--:R-:W-:-:S04]  /*0110*/  FADD R0, R2, -1 ;  /* 0xbf80000002007421 */ /* 0x008fc80000000000 */
[----:B------:R-:W-:-:S04]  /*0120*/  FMUL R0, R0, 0.5 ;  /* 0x3f00000000007820 */ /* 0x000fc80000400000 */
[----:B------:R-:W0:Y:S02]  /*0130*/  F2F.F64.F32 R4, R0 ;  /* 0x0000000000047310 */ /* 0x000e240000201800 */
[----:B0-----:R-:W-:-:S10]  /*0140*/  DADD R4, R4, -UR6 ;  /* 0x8000000604047e29 */ /* 0x001fd40008000000 */
[----:B------:R-:W0:Y:S08]  /*0150*/  F2F.F32.F64 R4, R4 ;  /* 0x0000000400047310 */ /* 0x000e300000301000 */
[----:B0-----:R-:W0:Y:S02]  /*0160*/  FRND.CEIL R11, R4 ;  /* 0x00000004000b7307 */ /* 0x001e240000209000 */
[----:B0-----:R-:W-:Y:S01]  /*0170*/  STG.E desc[UR4][R6.64], R11 ;  /* 0x0000000b06007986 */ /* 0x001fe2000c101904 */
[----:B------:R-:W-:Y:S05]  /*0180*/  EXIT ;  /* 0x000000000000794d */ /* 0x000fea0003800000 */
.L_x_2:
        /* <DEDUP_REMOVED lines=15> */
.L_x_10:


//--------------------- .text._Z6yambxtiPfS_S_    --------------------------
	.section	.text._Z6yambxtiPfS_S_,"ax",@progbits
	.align	128
        .global         _Z6yambxtiPfS_S_
        .type           _Z6yambxtiPfS_S_,@function
        .size           _Z6yambxtiPfS_S_,(.L_x_11 - _Z6yambxtiPfS_S_)
        .other          _Z6yambxtiPfS_S_,@"STO_CUDA_ENTRY STV_DEFAULT"
_Z6yambxtiPfS_S_:
.text._Z6yambxtiPfS_S_:
[----:B------:R-:W-:Y:S01]  /*0000*/  LDC R1, c[0x0][0x37c] ;  /* 0x0000df00ff017b82 */ /* 0x000fe20000000800 */
[----:B------:R-:W0:Y:S07]  /*0010*/  S2R R0, SR_TID.X ;  /* 0x0000000000007919 */ /* 0x000e2e0000002100 */
[----:B------:R-:W0:Y:S08]  /*0020*/  S2UR UR4, SR_CTAID.X ;  /* 0x00000000000479c3 */ /* 0x000e300000002500 */
[----:B------:R-:W0:Y:S08]  /*0030*/  LDC R3, c[0x0][0x360] ;  /* 0x0000d800ff037b82 */ /* 0x000e300000000800 */
[----:B------:R-:W1:Y:S01]  /*0040*/  LDC R8, c[0x0][0x380] ;  /* 0x0000e000ff087b82 */ /* 0x000e620000000800 */
[----:B0-----:R-:W-:-:S02]  /*0050*/  IMAD R0, R3, UR4, R0 ;  /* 0x0000000403007c24 */ /* 0x001fc4000f8e0200 */
[----:B-1----:R-:W-:-:S05]  /*0060*/  IMAD R3, R8, R8, RZ ;  /* 0x0000000808037224 */ /* 0x002fca00078e02ff */
[----:B------:R-:W-:-:S13]  /*0070*/  ISETP.GE.AND P0, PT, R0, R3, PT ;  /* 0x000000030000720c */ /* 0x000fda0003f06270 */
[----:B------:R-:W-:Y:S05]  /*0080*/  @P0 EXIT ;  /* 0x000000000000094d */ /* 0x000fea0003800000 */
[----:B------:R-:W-:Y:S01]  /*0090*/  IABS R7, R8 ;  /* 0x0000000800077213 */ /* 0x000fe20000000000 */
[----:B------:R-:W0:Y:S01]  /*00a0*/  LDCU.64 UR4, c[0x0][0x358] ;  /* 0x00006b00ff0477ac */ /* 0x000e220008000a00 */
[----:B------:R-:W-:Y:S02]  /*00b0*/  ISETP.GE.AND P2, PT, R0, RZ, PT ;  /* 0x000000ff0000720c */ /* 0x000fe40003f46270 */
[----:B------:R-:W1:Y:S08]  /*00c0*/  I2F.RP R4, R7 ;  /* 0x0000000700047306 */ /* 0x000e700000209400 */
[----:B-1----:R-:W1:Y:S02]  /*00d0*/  MUFU.RCP R4, R4 ;  /* 0x0000000400047308 */ /* 0x002e640000001000 */
[----:B-1----:R-:W-:-:S06]  /*00e0*/  IADD3 R2, PT, PT, R4, 0xffffffe, RZ ;  /* 0x0ffffffe04027810 */ /* 0x002fcc0007ffe0ff */
[----:B------:R1:W2:Y:S02]  /*00f0*/  F2I.FTZ.U32.TRUNC.NTZ R3, R2 ;  /* 0x0000000200037305 */ /* 0x0002a4000021f000 */
[----:B-1----:R-:W-:Y:S01]  /*0100*/  IMAD.MOV.U32 R2, RZ, RZ, RZ ;  /* 0x000000ffff027224 */ /* 0x002fe200078e00ff */
[----:B--2---:R-:W-:-:S05]  /*0110*/  IADD3 R6, PT, PT, RZ, -R3, RZ ;  /* 0x80000003ff067210 */ /* 0x004fca0007ffe0ff */
[----:B------:R-:W-:Y:S01]  /*0120*/  IMAD R5, R6, R7, RZ ;  /* 0x0000000706057224 */ /* 0x000fe200078e02ff */
[----:B------:R-:W-:-:S03]  /*0130*/  IABS R6, R0 ;  /* 0x0000000000067213 */ /* 0x000fc60000000000 */
[----:B------:R-:W-:Y:S02]  /*0140*/  IMAD.HI.U32 R3, R3, R5, R2 ;  /* 0x0000000503037227 */ /* 0x000fe400078e0002 */
[----:B------:R-:W1:Y:S04]  /*0150*/  LDC.64 R4, c[0x0][0x390] ;  /* 0x0000e400ff047b82 */ /* 0x000e680000000a00 */
[----:B------:R-:W-:-:S05]  /*0160*/  IMAD.HI.U32 R3, R3, R6, RZ ;  /* 0x0000000603037227 */ /* 0x000fca00078e00ff */
[----:B------:R-:W-:-:S05]  /*0170*/  IADD3 R3, PT, PT, -R3, RZ, RZ ;  /* 0x000000ff03037210 */ /* 0x000fca0007ffe1ff */
[C---:B------:R-:W-:Y:S02]  /*0180*/  IMAD R6, R7.reuse, R3, R6 ;  /* 0x0000000307067224 */ /* 0x040fe400078e0206 */
[----:B------:R-:W2:Y:S03]  /*0190*/  LDC.64 R2, c[0x0][0x388] ;  /* 0x0000e200ff027b82 */ /* 0x000ea60000000a00 */
[----:B------:R-:W-:-:S13]  /*01a0*/  ISETP.GT.U32.AND P0, PT, R7, R6, PT ;  /* 0x000000060700720c */ /* 0x000fda0003f04070 */
[----:B------:R-:W-:Y:S01]  /*01b0*/  @!P0 IMAD.IADD R6, R6, 0x1, -R7 ;  /* 0x0000000106068824 */ /* 0x000fe200078e0a07 */
[----:B------:R-:W-:-:S04]  /*01c0*/  ISETP.NE.AND P0, PT, R8, RZ, PT ;  /* 0x000000ff0800720c */ /* 0x000fc80003f05270 */
[----:B------:R-:W-:Y:S01]  /*01d0*/  ISETP.GT.U32.AND P1, PT, R7, R6, PT ;  /* 0x000000060700720c */ /* 0x000fe20003f24070 */
[----:B--2---:R-:W-:-:S06]  /*01e0*/  IMAD.WIDE R2, R0, 0x4, R2 ;  /* 0x0000000400027825 */ /* 0x004fcc00078e0202 */
[----:B0-----:R-:W2:Y:S06]  /*01f0*/  LDG.E R2, desc[UR4][R2.64] ;  /* 0x0000000402027981 */ /* 0x001eac000c1e1900 */
[----:B------:R-:W-:-:S04]  /*0200*/  @!P1 IADD3 R6, PT, PT, R6, -R7, RZ ;  /* 0x8000000706069210 */ /* 0x000fc80007ffe0ff */
[----:B------:R-:W-:Y:S02]  /*0210*/  @!P2 IADD3 R6, PT, PT, -R6, RZ, RZ ;  /* 0x000000ff0606a210 */ /* 0x000fe40007ffe1ff */
[----:B------:R-:W-:-:S05]  /*0220*/  @!P0 LOP3.LUT R6, RZ, R8, RZ, 0x33, !PT ;  /* 0x00000008ff068212 */ /* 0x000fca00078e33ff */
[----:B-1----:R-:W-:Y:S02]  /*0230*/  IMAD.WIDE R4, R6, 0x4, R4 ;  /* 0x0000000406047825 */ /* 0x002fe400078e0204 */
[----:B------:R-:W0:Y:S04]  /*0240*/  LDC.64 R6, c[0x0][0x398] ;  /* 0x0000e600ff067b82 */ /* 0x000e280000000a00 */
[----:B------:R-:W2:Y:S01]  /*0250*/  LDG.E R5, desc[UR4][R4.64] ;  /* 0x0000000404057981 */ /* 0x000ea2000c1e1900 */
[----:B0-----:R-:W-:-:S04]  /*0260*/  IMAD.WIDE R6, R0, 0x4, R6 ;  /* 0x0000000400067825 */ /* 0x001fc800078e0206 */
[----:B--2---:R-:W-:-:S05]  /*0270*/  FMUL R9, R2, R5 ;  /* 0x0000000502097220 */ /* 0x004fca0000400000 */
[----:B------:R-:W-:Y:S01]  /*0280*/  STG.E desc[UR4][R6.64], R9 ;  /* 0x0000000906007986 */ /* 0x000fe2000c101904 */
[----:B------:R-:W-:Y:S05]  /*0290*/  EXIT ;  /* 0x000000000000794d */ /* 0x000fea0003800000 */
.L_x_3:
        /* <DEDUP_REMOVED lines=14> */
.L_x_11:


//--------------------- .text._Z5yambxiPfS_S_     --------------------------
	.section	.text._Z5yambxiPfS_S_,"ax",@progbits
	.align	128
        .global         _Z5yambxiPfS_S_
        .type           _Z5yambxiPfS_S_,@function
        .size           _Z5yambxiPfS_S_,(.L_x_12 - _Z5yambxiPfS_S_)
        .other          _Z5yambxiPfS_S_,@"STO_CUDA_ENTRY STV_DEFAULT"
_Z5yambxiPfS_S_:
.text._Z5yambxiPfS_S_:
        /* <DEDUP_REMOVED lines=11> */
[----:B------:R-:W-:Y:S02]  /*00b0*/  IABS R6, R0 ;  /* 0x0000000000067213 */ /* 0x000fe40000000000 */
[----:B------:R-:W1:Y:S08]  /*00c0*/  I2F.RP R4, R8 ;  /* 0x0000000800047306 */ /* 0x000e700000209400 */
[----:B-1----:R-:W1:Y:S02]  /*00d0*/  MUFU.RCP R4, R4 ;  /* 0x0000000400047308 */ /* 0x002e640000001000 */
[----:B-1----:R-:W-:-:S06]  /*00e0*/  IADD3 R2, PT, PT, R4, 0xffffffe, RZ ;  /* 0x0ffffffe04027810 */ /* 0x002fcc0007ffe0ff */
[----:B------:R1:W2:Y:S02]  /*00f0*/  F2I.FTZ.U32.TRUNC.NTZ R3, R2 ;  /* 0x0000000200037305 */ /* 0x0002a4000021f000 */
[----:B-1----:R-:W-:Y:S01]  /*0100*/  IMAD.MOV.U32 R2, RZ, RZ, RZ ;  /* 0x000000ffff027224 */ /* 0x002fe200078e00ff */
[----:B--2---:R-:W-:-:S05]  /*0110*/  IADD3 R5, PT, PT, RZ, -R3, RZ ;  /* 0x80000003ff057210 */ /* 0x004fca0007ffe0ff */
[----:B------:R-:W-:-:S04]  /*0120*/  IMAD R5, R5, R8, RZ ;  /* 0x0000000805057224 */ /* 0x000fc800078e02ff */
[----:B------:R-:W-:Y:S01]  /*0130*/  IMAD.HI.U32 R3, R3, R5, R2 ;  /* 0x0000000503037227 */ /* 0x000fe200078e0002 */
[----:B------:R-:W-:-:S05]  /*0140*/  MOV R5, R6 ;  /* 0x0000000600057202 */ /* 0x000fca0000000f00 */
[----:B------:R-:W-:-:S04]  /*0150*/  IMAD.HI.U32 R6, R3, R5, RZ ;  /* 0x0000000503067227 */ /* 0x000fc800078e00ff */
[----:B------:R-:W-:-:S04]  /*0160*/  IMAD.MOV R3, RZ, RZ, -R6 ;  /* 0x000000ffff037224 */ /* 0x000fc800078e0a06 */
[C---:B------:R-:W-:Y:S02]  /*0170*/  IMAD R3, R8.reuse, R3, R5 ;  /* 0x0000000308037224 */ /* 0x040fe400078e0205 */
[----:B------:R-:W1:Y:S03]  /*0180*/  LDC.64 R4, c[0x0][0x390] ;  /* 0x0000e400ff047b82 */ /* 0x000e660000000a00 */
[----:B------:R-:W-:-:S13]  /*0190*/  ISETP.GT.U32.AND P2, PT, R8, R3, PT ;  /* 0x000000030800720c */ /* 0x000fda0003f44070 */
[-C--:B------:R-:W-:Y:S01]  /*01a0*/  @!P2 IADD3 R3, PT, PT, R3, -R8.reuse, RZ ;  /* 0x800000080303a210 */ /* 0x080fe20007ffe0ff */
[----:B------:R-:W-:Y:S01]  /*01b0*/  @!P2 VIADD R6, R6, 0x1 ;  /* 0x000000010606a836 */ /* 0x000fe20000000000 */
[----:B------:R-:W-:Y:S02]  /*01c0*/  ISETP.NE.AND P2, PT, R7, RZ, PT ;  /* 0x000000ff0700720c */ /* 0x000fe40003f45270 */
[----:B------:R-:W-:Y:S02]  /*01d0*/  ISETP.GE.U32.AND P0, PT, R3, R8, PT ;  /* 0x000000080300720c */ /* 0x000fe40003f06070 */
[----:B------:R-:W2:Y:S01]  /*01e0*/  LDC.64 R2, c[0x0][0x388] ;  /* 0x0000e200ff027b82 */ /* 0x000ea20000000a00 */
[----:B------:R-:W-:-:S04]  /*01f0*/  LOP3.LUT R8, R0, R7, RZ, 0x3c, !PT ;  /* 0x0000000700087212 */ /* 0x000fc800078e3cff */
[----:B------:R-:W-:-:S06]  /*0200*/  ISETP.GE.AND P1, PT, R8, RZ, PT ;  /* 0x000000ff0800720c */ /* 0x000fcc0003f26270 */
[----:B------:R-:W-:-:S07]  /*0210*/  @P0 IADD3 R6, PT, PT, R6, 0x1, RZ ;  /* 0x0000000106060810 */ /* 0x000fce0007ffe0ff */
[----:B------:R-:W-:Y:S01]  /*0220*/  @!P1 IMAD.MOV R6, RZ, RZ, -R6 ;  /* 0x000000ffff069224 */ /* 0x000fe200078e0a06 */
[----:B------:R-:W-:Y:S01]  /*0230*/  @!P2 LOP3.LUT R6, RZ, R7, RZ, 0x33, !PT ;  /* 0x00000007ff06a212 */ /* 0x000fe200078e33ff */
[----:B--2---:R-:W-:-:S04]  /*0240*/  IMAD.WIDE R2, R0, 0x4, R2 ;  /* 0x0000000400027825 */ /* 0x004fc800078e0202 */
[----:B-1----:R-:W-:Y:S02]  /*0250*/  IMAD.WIDE R4, R6, 0x4, R4 ;  /* 0x0000000406047825 */ /* 0x002fe400078e0204 */
[----:B0-----:R-:W2:Y:S01]  /*0260*/  LDG.E R2, desc[UR4][R2.64] ;  /* 0x0000000402027981 */ /* 0x001ea2000c1e1900 */
[----:B------:R-:W0:Y:S03]  /*0270*/  LDC.64 R6, c[0x0][0x398] ;  /* 0x0000e600ff067b82 */ /* 0x000e260000000a00 */
[----:B------:R-:W2:Y:S01]  /*0280*/  LDG.E R5, desc[UR4][R4.64] ;  /* 0x0000000404057981 */ /* 0x000ea2000c1e1900 */
[----:B0-----:R-:W-:-:S04]  /*0290*/  IMAD.WIDE R6, R0, 0x4, R6 ;  /* 0x0000000400067825 */ /* 0x001fc800078e0206 */
[----:B--2---:R-:W-:-:S05]  /*02a0*/  FMUL R9, R2, R5 ;  /* 0x0000000502097220 */ /* 0x004fca0000400000 */
[----:B------:R-:W-:Y:S01]  /*02b0*/  STG.E desc[UR4][R6.64], R9 ;  /* 0x0000000906007986 */ /* 0x000fe2000c101904 */
[----:B------:R-:W-:Y:S05]  /*02c0*/  EXIT ;  /* 0x000000000000794d */ /* 0x000fea0003800000 */
.L_x_4:
        /* <DEDUP_REMOVED lines=11> */
.L_x_12:


//--------------------- .text._Z5yaxbxiPfS_S_     --------------------------
	.section	.text._Z5yaxbxiPfS_S_,"ax",@progbits
	.align	128
        .global         _Z5yaxbxiPfS_S_
        .type           _Z5yaxbxiPfS_S_,@function
        .size           _Z5yaxbxiPfS_S_,(.L_x_13 - _Z5yaxbxiPfS_S_)
        .other          _Z5yaxbxiPfS_S_,@"STO_CUDA_ENTRY STV_DEFAULT"
_Z5yaxbxiPfS_S_:
.text._Z5yaxbxiPfS_S_:
        /* <DEDUP_REMOVED lines=9> */
[----:B------:R-:W1:Y:S07]  /*0090*/  LDCU.64 UR4, c[0x0][0x358] ;  /* 0x00006b00ff0477ac */ /* 0x000e6e0008000a00 */
[----:B------:R-:W2:Y:S08]  /*00a0*/  LDC.64 R4, c[0x0][0x388] ;  /* 0x0000e200ff047b82 */ /* 0x000eb00000000a00 */
[----:B------:R-:W3:Y:S01]  /*00b0*/  LDC.64 R6, c[0x0][0x398] ;  /* 0x0000e600ff067b82 */ /* 0x000ee20000000a00 */
[----:B0-----:R-:W-:-:S06]  /*00c0*/  IMAD.WIDE R2, R9, 0x4, R2 ;  /* 0x0000000409027825 */ /* 0x001fcc00078e0202 */
[----:B-1----:R-:W4:Y:S01]  /*00d0*/  LDG.E R2, desc[UR4][R2.64] ;  /* 0x0000000402027981 */ /* 0x002f22000c1e1900 */
[----:B--2---:R-:W-:-:S06]  /*00e0*/  IMAD.WIDE R4, R9, 0x4, R4 ;  /* 0x0000000409047825 */ /* 0x004fcc00078e0204 */
[----:B------:R-:W4:Y:S01]  /*00f0*/  LDG.E R5, desc[UR4][R4.64] ;  /* 0x0000000404057981 */ /* 0x000f22000c1e1900 */
[----:B---3--:R-:W-:-:S04]  /*0100*/  IMAD.WIDE R6, R9, 0x4, R6 ;  /* 0x0000000409067825 */ /* 0x008fc800078e0206 */
[----:B----4-:R-:W-:-:S05]  /*0110*/  FMUL R9, R2, R5 ;  /* 0x0000000502097220 */ /* 0x010fca0000400000 */
[----:B------:R-:W-:Y:S01]  /*0120*/  STG.E desc[UR4][R6.64], R9 ;  /* 0x0000000906007986 */ /* 0x000fe2000c101904 */
[----:B------:R-:W-:Y:S05]  /*0130*/  EXIT ;  /* 0x000000000000794d */ /* 0x000fea0003800000 */
.L_x_5:
        /* <DEDUP_REMOVED lines=12> */
.L_x_13:


//--------------------- .text._Z4yaxbiPfS_i       --------------------------
	.section	.text._Z4yaxbiPfS_i,"ax",@progbits
	.align	128
        .global         _Z4yaxbiPfS_i
        .type           _Z4yaxbiPfS_i,@function
        .size           _Z4yaxbiPfS_i,(.L_x_14 - _Z4yaxbiPfS_i)
        .other          _Z4yaxbiPfS_i,@"STO_CUDA_ENTRY STV_DEFAULT"
_Z4yaxbiPfS_i:
.text._Z4yaxbiPfS_i:
        /* <DEDUP_REMOVED lines=10> */
[----:B------:R-:W2:Y:S06]  /*00a0*/  LDCU UR6, c[0x0][0x398] ;  /* 0x00007300ff0677ac */ /* 0x000eac0008000800 */
[----:B------:R-:W3:Y:S01]  /*00b0*/  LDC.64 R4, c[0x0][0x390] ;  /* 0x0000e400ff047b82 */ /* 0x000ee20000000a00 */
[----:B0-----:R-:W-:-:S06]  /*00c0*/  IMAD.WIDE R2, R7, 0x4, R2 ;  /* 0x0000000407027825 */ /* 0x001fcc00078e0202 */
[----:B-1----:R-:W4:Y:S01]  /*00d0*/  LDG.E R3, desc[UR4][R2.64] ;  /* 0x0000000402037981 */ /* 0x002f22000c1e1900 */
[----:B--2---:R-:W-:Y:S01]  /*00e0*/  I2FP.F32.S32 R0, UR6 ;  /* 0x0000000600007c45 */ /* 0x004fe20008201400 */
[----:B---3--:R-:W-:-:S04]  /*00f0*/  IMAD.WIDE R4, R7, 0x4, R4 ;  /* 0x0000000407047825 */ /* 0x008fc800078e0204 */
[----:B----4-:R-:W-:-:S05]  /*0100*/  FMUL R7, R0, R3 ;  /* 0x0000000300077220 */ /* 0x010fca0000400000 */
[----:B------:R-:W-:Y:S01]  /*0110*/  STG.E desc[UR4][R4.64], R7 ;  /* 0x0000000704007986 */ /* 0x000fe2000c101904 */
[----:B------:R-:W-:Y:S05]  /*0120*/  EXIT ;  /* 0x000000000000794d */ /* 0x000fea0003800000 */
.L_x_6:
        /* <DEDUP_REMOVED lines=13> */
.L_x_14:


//--------------------- .text._Z5vinitiPff        --------------------------
	.section	.text._Z5vinitiPff,"ax",@progbits
	.align	128
        .global         _Z5vinitiPff
        .type           _Z5vinitiPff,@function
        .size           _Z5vinitiPff,(.L_x_15 - _Z5vinitiPff)
        .other          _Z5vinitiPff,@"STO_CUDA_ENTRY STV_DEFAULT"
_Z5vinitiPff:
.text._Z5vinitiPff:
        /* <DEDUP_REMOVED lines=10> */
[----:B------:R-:W-:Y:S02]  /*00a0*/  HFMA2 R7, -RZ, RZ, 1.875, 0 ;  /* 0x3f800000ff077431 */ /* 0x000fe400000001ff */
[----:B0-----:R-:W-:-:S05]  /*00b0*/  IMAD.WIDE R2, R5, 0x4, R2 ;  /* 0x0000000405027825 */ /* 0x001fca00078e0202 */
[----:B-1----:R-:W-:Y:S01]  /*00c0*/  STG.E desc[UR4][R2.64], R7 ;  /* 0x0000000702007986 */ /* 0x002fe2000c101904 */
[----:B------:R-:W-:Y:S05]  /*00d0*/  EXIT ;  /* 0x000000000000794d */ /* 0x000fea0003800000 */
.L_x_7:
        /* <DEDUP_REMOVED lines=10> */
.L_x_15:


//--------------------- .nv.shared.reserved.0     --------------------------
	.section	.nv.shared.reserved.0,"aw",@nobits
	.weak		__nv_reservedSMEM_offset_0_alias
	.size		__nv_reservedSMEM_offset_0_alias, 0, 64
	.other		__nv_reservedSMEM_offset_0_alias,@"STO_CUDA_RESERVED_SHARED STV_DEFAULT"
__nv_reservedSMEM_offset_0_alias:
	.zero		0
	.zero		64


//--------------------- .nv.constant0._Z4movePfS_iS_ --------------------------
	.section	.nv.constant0._Z4movePfS_iS_,"a",@progbits
	.sectionflags	@""
	.align	4
.nv.constant0._Z4movePfS_iS_:
	.zero		928


//--------------------- .nv.constant0._Z20initial_balance_passifPfS_ --------------------------
	.section	.nv.constant0._Z20initial_balance_passifPfS_,"a",@progbits
	.sectionflags	@""
	.align	4
.nv.constant0._Z20initial_balance_passifPfS_:
	.zero		920


//--------------------- .nv.constant0._Z3r1siPfS_ --------------------------
	.section	.nv.constant0._Z3r1siPfS_,"a",@progbits
	.sectionflags	@""
	.align	4
.nv.constant0._Z3r1siPfS_:
	.zero		920


//--------------------- .nv.constant0._Z6yambxtiPfS_S_ --------------------------
	.section	.nv.constant0._Z6yambxtiPfS_S_,"a",@progbits
	.sectionflags	@""
	.align	4
.nv.constant0._Z6yambxtiPfS_S_:
	.zero		928


//--------------------- .nv.constant0._Z5yambxiPfS_S_ --------------------------
	.section	.nv.constant0._Z5yambxiPfS_S_,"a",@progbits
	.sectionflags	@""
	.align	4
.nv.constant0._Z5yambxiPfS_S_:
	.zero		928


//--------------------- .nv.constant0._Z5yaxbxiPfS_S_ --------------------------
	.section	.nv.constant0._Z5yaxbxiPfS_S_,"a",@progbits
	.sectionflags	@""
	.align	4
.nv.constant0._Z5yaxbxiPfS_S_:
	.zero		928


//--------------------- .nv.constant0._Z4yaxbiPfS_i --------------------------
	.section	.nv.constant0._Z4yaxbiPfS_i,"a",@progbits
	.sectionflags	@""
	.align	4
.nv.constant0._Z4yaxbiPfS_i:
	.zero		924


//--------------------- .nv.constant0._Z5vinitiPff --------------------------
	.section	.nv.constant0._Z5vinitiPff,"a",@progbits
	.sectionflags	@""
	.align	4
.nv.constant0._Z5vinitiPff:
	.zero		916


//--------------------- SYMBOLS --------------------------

	.type		.nv.reservedSmem.offset0,@object
	.size		.nv.reservedSmem.offset0,0x4
